	.headerflags	@"EF_CUDA_TEXMODE_UNIFIED EF_CUDA_64BIT_ADDRESS EF_CUDA_ACCELERATORS EF_CUDA_SM90 EF_CUDA_VIRTUAL_SM(EF_CUDA_SM90)"
	.elftype	@"ET_EXEC"


//--------------------- .nv.info                  --------------------------
	.section	.nv.info,"",@"SHT_CUDA_INFO"
	.align	4


	//----- nvinfo : EIATTR_REGCOUNT
	.align		4
        /*0000*/ 	.byte	0x04, 0x2f
        /*0002*/ 	.short	(.L_2 - .L_1)
	.align		4
.L_1:
        /*0004*/ 	.word	index@(triton_per_fused_add_native_layer_norm_native_layer_norm_backward_11)
        /*0008*/ 	.word	0x00000020


	//----- nvinfo : EIATTR_MIN_STACK_SIZE
	.align		4
.L_2:
        /*000c*/ 	.byte	0x04, 0x12
        /*000e*/ 	.short	(.L_4 - .L_3)
	.align		4
.L_3:
        /*0010*/ 	.word	index@(triton_per_fused_add_native_layer_norm_native_layer_norm_backward_11)
        /*0014*/ 	.word	0x00000000


	//----- nvinfo : EIATTR_FRAME_SIZE
	.align		4
.L_4:
        /*0018*/ 	.byte	0x04, 0x11
        /*001a*/ 	.short	(.L_6 - .L_5)
	.align		4
.L_5:
        /*001c*/ 	.word	index@(triton_per_fused_add_native_layer_norm_native_layer_norm_backward_11)
        /*0020*/ 	.word	0x00000000


	//----- nvinfo : EIATTR_MIN_STACK_SIZE
	.align		4
.L_6:
        /*0024*/ 	.byte	0x04, 0x12
        /*0026*/ 	.short	(.L_8 - .L_7)
	.align		4
.L_7:
        /*0028*/ 	.word	index@(triton_per_fused_add_native_layer_norm_native_layer_norm_backward_11)
        /*002c*/ 	.word	0x00000000
.L_8:


//--------------------- .nv.info.triton_per_fused_add_native_layer_norm_native_layer_norm_backward_11 --------------------------
	.section	.nv.info.triton_per_fused_add_native_layer_norm_native_layer_norm_backward_11,"",@"SHT_CUDA_INFO"
	.sectionflags	@""
	.align	4


	//----- nvinfo : EIATTR_CUDA_API_VERSION
	.align		4
        /*0000*/ 	.byte	0x04, 0x37
        /*0002*/ 	.short	(.L_10 - .L_9)
.L_9:
        /*0004*/ 	.word	0x0000007c


	//----- nvinfo : EIATTR_KPARAM_INFO
	.align		4
.L_10:
        /*0008*/ 	.byte	0x04, 0x17
        /*000a*/ 	.short	(.L_12 - .L_11)
.L_11:
        /*000c*/ 	.word	0x00000000
        /*0010*/ 	.short	0x0009
        /*0012*/ 	.short	0x0044
        /*0014*/ 	.byte	0x00, 0xf0, 0x11, 0x00


	//----- nvinfo : EIATTR_KPARAM_INFO
	.align		4
.L_12:
        /*0018*/ 	.byte	0x04, 0x17
        /*001a*/ 	.short	(.L_14 - .L_13)
.L_13:
        /*001c*/ 	.word	0x00000000
        /*0020*/ 	.short	0x0008
        /*0022*/ 	.short	0x0040
        /*0024*/ 	.byte	0x00, 0xf0, 0x11, 0x00


	//----- nvinfo : EIATTR_KPARAM_INFO
	.align		4
.L_14:
        /*0028*/ 	.byte	0x04, 0x17
        /*002a*/ 	.short	(.L_16 - .L_15)
.L_15:
        /*002c*/ 	.word	0x00000000
        /*0030*/ 	.short	0x0007
        /*0032*/ 	.short	0x0038
        /*0034*/ 	.byte	0x00, 0xf4, 0x21, 0x00


	//----- nvinfo : EIATTR_KPARAM_INFO
	.align		4
.L_16:
        /*0038*/ 	.byte	0x04, 0x17
        /*003a*/ 	.short	(.L_18 - .L_17)
.L_17:
        /*003c*/ 	.word	0x00000000
        /*0040*/ 	.short	0x0006
        /*0042*/ 	.short	0x0030
        /*0044*/ 	.byte	0x00, 0xf4, 0x21, 0x00


	//----- nvinfo : EIATTR_KPARAM_INFO
	.align		4
.L_18:
        /*0048*/ 	.byte	0x04, 0x17
        /*004a*/ 	.short	(.L_20 - .L_19)
.L_19:
        /*004c*/ 	.word	0x00000000
        /*0050*/ 	.short	0x0005
        /*0052*/ 	.short	0x0028
        /*0054*/ 	.byte	0x00, 0xf4, 0x21, 0x00


	//----- nvinfo : EIATTR_KPARAM_INFO
	.align		4
.L_20:
        /*0058*/ 	.byte	0x04, 0x17
        /*005a*/ 	.short	(.L_22 - .L_21)
.L_21:
        /*005c*/ 	.word	0x00000000
        /*0060*/ 	.short	0x0004
        /*0062*/ 	.short	0x0020
        /*0064*/ 	.byte	0x00, 0xf4, 0x21, 0x00


	//----- nvinfo : EIATTR_KPARAM_INFO
	.align		4
.L_22:
        /*0068*/ 	.byte	0x04, 0x17
        /*006a*/ 	.short	(.L_24 - .L_23)
.L_23:
        /*006c*/ 	.word	0x00000000
        /*0070*/ 	.short	0x0003
        /*0072*/ 	.short	0x0018
        /*0074*/ 	.byte	0x00, 0xf4, 0x21, 0x00


	//----- nvinfo : EIATTR_KPARAM_INFO
	.align		4
.L_24:
        /*0078*/ 	.byte	0x04, 0x17
        /*007a*/ 	.short	(.L_26 - .L_25)
.L_25:
        /*007c*/ 	.word	0x00000000
        /*0080*/ 	.short	0x0002
        /*0082*/ 	.short	0x0010
        /*0084*/ 	.byte	0x00, 0xf4, 0x21, 0x00


	//----- nvinfo : EIATTR_KPARAM_INFO
	.align		4
.L_26:
        /*0088*/ 	.byte	0x04, 0x17
        /*008a*/ 	.short	(.L_28 - .L_27)
.L_27:
        /*008c*/ 	.word	0x00000000
        /*0090*/ 	.short	0x0001
        /*0092*/ 	.short	0x0008
        /*0094*/ 	.byte	0x00, 0xf4, 0x21, 0x00


	//----- nvinfo : EIATTR_KPARAM_INFO
	.align		4
.L_28:
        /*0098*/ 	.byte	0x04, 0x17
        /*009a*/ 	.short	(.L_30 - .L_29)
.L_29:
        /*009c*/ 	.word	0x00000000
        /*00a0*/ 	.short	0x0000
        /*00a2*/ 	.short	0x0000
        /*00a4*/ 	.byte	0x00, 0xf4, 0x21, 0x00


	//----- nvinfo : EIATTR_SPARSE_MMA_MASK
	.align		4
.L_30:
        /*00a8*/ 	.byte	0x03, 0x50
        /*00aa*/ 	.short	0x0000


	//----- nvinfo : EIATTR_MAXREG_COUNT
	.align		4
        /*00ac*/ 	.byte	0x03, 0x1b
        /*00ae*/ 	.short	0x00ff


	//----- nvinfo : EIATTR_COOP_GROUP_MASK_REGIDS
	.align		4
        /*00b0*/ 	.byte	0x04, 0x29
        /*00b2*/ 	.short	(.L_32 - .L_31)


	//   ....[0]....
.L_31:
        /*00b4*/ 	.word	0xffffffff


	//   ....[1]....
        /*00b8*/ 	.word	0xffffffff


	//   ....[2]....
        /*00bc*/ 	.word	0xffffffff


	//   ....[3]....
        /*00c0*/ 	.word	0xffffffff


	//   ....[4]....
        /*00c4*/ 	.word	0xffffffff


	//   ....[5]....
        /*00c8*/ 	.word	0xffffffff


	//   ....[6]....
        /*00cc*/ 	.word	0xffffffff


	//   ....[7]....
        /*00d0*/ 	.word	0xffffffff


	//   ....[8]....
        /*00d4*/ 	.word	0xffffffff


	//   ....[9]....
        /*00d8*/ 	.word	0xffffffff


	//   ....[10]....
        /*00dc*/ 	.word	0xffffffff


	//   ....[11]....
        /*00e0*/ 	.word	0xffffffff


	//   ....[12]....
        /*00e4*/ 	.word	0xffffffff


	//   ....[13]....
        /*00e8*/ 	.word	0xffffffff


	//----- nvinfo : EIATTR_COOP_GROUP_INSTR_OFFSETS
	.align		4
.L_32:
        /*00ec*/ 	.byte	0x04, 0x28
        /*00ee*/ 	.short	(.L_34 - .L_33)


	//   ....[0]....
.L_33:
        /*00f0*/ 	.word	0x00000390


	//   ....[1]....
        /*00f4*/ 	.word	0x000003d0


	//   ....[2]....
        /*00f8*/ 	.word	0x00000400


	//   ....[3]....
        /*00fc*/ 	.word	0x00000420


	//   ....[4]....
        /*0100*/ 	.word	0x00000450


	//   ....[5]....
        /*0104*/ 	.word	0x000004e0


	//   ....[6]....
        /*0108*/ 	.word	0x00000510


	//   ....[7]....
        /*010c*/ 	.word	0x00000610


	//   ....[8]....
        /*0110*/ 	.word	0x00000630


	//   ....[9]....
        /*0114*/ 	.word	0x00000650


	//   ....[10]....
        /*0118*/ 	.word	0x00000670


	//   ....[11]....
        /*011c*/ 	.word	0x00000690


	//   ....[12]....
        /*0120*/ 	.word	0x00000720


	//   ....[13]....
        /*0124*/ 	.word	0x00000740


	//----- nvinfo : EIATTR_EXIT_INSTR_OFFSETS
	.align		4
.L_34:
        /*0128*/ 	.byte	0x04, 0x1c
        /*012a*/ 	.short	(.L_36 - .L_35)


	//   ....[0]....
.L_35:
        /*012c*/ 	.word	0x00000950


	//   ....[1]....
        /*0130*/ 	.word	0x00000980


	//----- nvinfo : EIATTR_REQNTID
	.align		4
.L_36:
        /*0134*/ 	.byte	0x04, 0x10
        /*0136*/ 	.short	(.L_38 - .L_37)
.L_37:
        /*0138*/ 	.word	0x00000080
        /*013c*/ 	.word	0x00000001
        /*0140*/ 	.word	0x00000001


	//----- nvinfo : EIATTR_CBANK_PARAM_SIZE
	.align		4
.L_38:
        /*0144*/ 	.byte	0x03, 0x19
        /*0146*/ 	.short	0x0048


	//----- nvinfo : EIATTR_PARAM_CBANK
	.align		4
        /*0148*/ 	.byte	0x04, 0x0a
        /*014a*/ 	.short	(.L_40 - .L_39)
	.align		4
.L_39:
        /*014c*/ 	.word	index@(.nv.constant0.triton_per_fused_add_native_layer_norm_native_layer_norm_backward_11)
        /*0150*/ 	.short	0x0210
        /*0152*/ 	.short	0x0048


	//----- nvinfo : EIATTR_SW_WAR
	.align		4
.L_40:
        /*0154*/ 	.byte	0x04, 0x36
        /*0156*/ 	.short	(.L_42 - .L_41)
.L_41:
        /*0158*/ 	.word	0x00000008
.L_42:


//--------------------- .nv.callgraph             --------------------------
	.section	.nv.callgraph,"",@"SHT_CUDA_CALLGRAPH"
	.align	4
	.sectionentsize	8
	.align		4
        /*0000*/ 	.word	0x00000000
	.align		4
        /*0004*/ 	.word	0xffffffff
	.align		4
        /*0008*/ 	.word	0x00000000
	.align		4
        /*000c*/ 	.word	0xfffffffe
	.align		4
        /*0010*/ 	.word	0x00000000
	.align		4
        /*0014*/ 	.word	0xfffffffd
	.align		4
        /*0018*/ 	.word	0x00000000
	.align		4
        /*001c*/ 	.word	0xfffffffc


//--------------------- .nv.constant4             --------------------------
	.section	.nv.constant4,"a",@progbits
	.align	8
	.align		8
.nv.constant4:
        /*0000*/ 	.dword	_$_str


//--------------------- .text.triton_per_fused_add_native_layer_norm_native_layer_norm_backward_11 --------------------------
	.section	.text.triton_per_fused_add_native_layer_norm_native_layer_norm_backward_11,"ax",@progbits
	.sectionflags	@"SHF_BARRIERS=1"
	.align	128
        .global         triton_per_fused_add_native_layer_norm_native_layer_norm_backward_11
        .type           triton_per_fused_add_native_layer_norm_native_layer_norm_backward_11,@function
        .size           triton_per_fused_add_native_layer_norm_native_layer_norm_backward_11,(.L_x_1 - triton_per_fused_add_native_layer_norm_native_layer_norm_backward_11)
        .other          triton_per_fused_add_native_layer_norm_native_layer_norm_backward_11,@"STO_CUDA_ENTRY STV_DEFAULT"
triton_per_fused_add_native_layer_norm_native_layer_norm_backward_11:
.text.triton_per_fused_add_native_layer_norm_native_layer_norm_backward_11:
[----:B------:R-:W0:Y:S01]  /*0000*/  LDC R1, c[0x0][0x28] ;  /* 0x00000a00ff017b82 */ /* 0x000e220000000800 */
[----:B------:R-:W1:Y:S07]  /*0010*/  S2R R0, SR_TID.X ;  /* 0x0000000000007919 */ /* 0x000e6e0000002100 */
[----:B------:R-:W2:Y:S01]  /*0020*/  LDC.64 R20, c[0x0][0x220] ;  /* 0x00008800ff147b82 */ /* 0x000ea20000000a00 */
[----:B------:R-:W-:Y:S02]  /*0030*/  CS2R R4, SRZ ;  /* 0x0000000000047805 */ /* 0x000fe4000001ff00 */
[----:B------:R-:W-:Y:S01]  /*0040*/  CS2R R6, SRZ ;  /* 0x0000000000067805 */ /* 0x000fe2000001ff00 */
[----:B------:R-:W3:Y:S01]  /*0050*/  S2R R15, SR_CTAID.X ;  /* 0x00000000000f7919 */ /* 0x000ee20000002500 */
[----:B------:R-:W-:-:S02]  /*0060*/  CS2R R8, SRZ ;  /* 0x0000000000087805 */ /* 0x000fc4000001ff00 */
[----:B------:R-:W-:Y:S01]  /*0070*/  CS2R R10, SRZ ;  /* 0x00000000000a7805 */ /* 0x000fe2000001ff00 */
[----:B------:R-:W-:Y:S01]  /*0080*/  ULDC.64 UR6, c[0x0][0x208] ;  /* 0x0000820000067ab9 */ /* 0x000fe20000000a00 */
[----:B------:R-:W4:Y:S08]  /*0090*/  LDC.64 R16, c[0x0][0x218] ;  /* 0x00008600ff107b82 */ /* 0x000f300000000a00 */
[----:B------:R-:W5:Y:S01]  /*00a0*/  LDC.64 R12, c[0x0][0x210] ;  /* 0x00008400ff0c7b82 */ /* 0x000f620000000a00 */
[----:B-1----:R-:W-:-:S04]  /*00b0*/  SHF.L.U32 R14, R0, 0x2, RZ ;  /* 0x00000002000e7819 */ /* 0x002fc800000006ff */
[----:B------:R-:W-:-:S04]  /*00c0*/  LOP3.LUT R14, R14, 0x1fc, RZ, 0xc0, !PT ;  /* 0x000001fc0e0e7812 */ /* 0x000fc800078ec0ff */
[C---:B------:R-:W-:Y:S01]  /*00d0*/  ISETP.GE.U32.AND P1, PT, R14.reuse, 0x180, PT ;  /* 0x000001800e00780c */ /* 0x040fe20003f26070 */
[----:B---3--:R-:W-:Y:S02]  /*00e0*/  IMAD R19, R15, 0x180, R14 ;  /* 0x000001800f137824 */ /* 0x008fe400078e020e */
[----:B--2---:R-:W-:-:S04]  /*00f0*/  IMAD.WIDE.U32 R20, R14, 0x4, R20 ;  /* 0x000000040e147825 */ /* 0x004fc800078e0014 */
[----:B----4-:R-:W-:Y:S01]  /*0100*/  IMAD.WIDE R22, R19, 0x4, R16 ;  /* 0x0000000413167825 */ /* 0x010fe200078e0210 */
[----:B------:R-:W-:-:S03]  /*0110*/  CS2R R16, SRZ ;  /* 0x0000000000107805 */ /* 0x000fc6000001ff00 */
[----:B-----5:R-:W-:Y:S01]  /*0120*/  IMAD.WIDE R12, R19, 0x4, R12 ;  /* 0x00000004130c7825 */ /* 0x020fe200078e020c */
[----:B------:R-:W-:Y:S01]  /*0130*/  CS2R R18, SRZ ;  /* 0x0000000000127805 */ /* 0x000fe2000001ff00 */
[----:B------:R-:W2:Y:S04]  /*0140*/  @!P1 LDG.E.EL.128 R8, desc[UR6][R20.64] ;  /* 0x0000000614089981 */ /* 0x000ea8000c2e1d00 */
[----:B------:R-:W3:Y:S04]  /*0150*/  @!P1 LDG.E.128 R4, desc[UR6][R22.64] ;  /* 0x0000000616049981 */ /* 0x000ee8000c1e1d00 */
[----:B------:R1:W4:Y:S01]  /*0160*/  @!P1 LDG.E.128 R16, desc[UR6][R12.64] ;  /* 0x000000060c109981 */ /* 0x000322000c1e1d00 */
[----:B------:R-:W5:Y:S01]  /*0170*/  S2UR UR5, SR_CgaCtaId ;  /* 0x00000000000579c3 */ /* 0x000f620000008800 */
[C---:B------:R-:W-:Y:S01]  /*0180*/  LOP3.LUT P2, RZ, R0.reuse, 0x1f, RZ, 0xc0, !PT ;  /* 0x0000001f00ff7812 */ /* 0x040fe2000784c0ff */
[----:B------:R-:W-:Y:S01]  /*0190*/  UMOV UR4, 0x400 ;  /* 0x0000040000047882 */ /* 0x000fe20000000000 */
[----:B------:R-:W-:-:S05]  /*01a0*/  ISETP.GE.AND P3, PT, R0, 0x4, PT ;  /* 0x000000040000780c */ /* 0x000fca0003f66270 */
[----:B-1----:R-:W1:Y:S01]  /*01b0*/  LDC.64 R12, c[0x0][0x228] ;  /* 0x00008a00ff0c7b82 */ /* 0x002e620000000a00 */
[----:B-----5:R-:W-:Y:S01]  /*01c0*/  UPRMT UR4, UR5, 0x654, UR4 ;  /* 0x0000065405047896 */ /* 0x020fe20008000004 */
[----:B-1----:R-:W-:Y:S01]  /*01d0*/  IMAD.WIDE.U32 R12, R14, 0x4, R12 ;  /* 0x000000040e0c7825 */ /* 0x002fe200078e000c */
[----:B--2---:R-:W-:Y:S02]  /*01e0*/  SEL R24, R9, RZ, !P1 ;  /* 0x000000ff09187207 */ /* 0x004fe40004800000 */
[----:B------:R-:W-:Y:S02]  /*01f0*/  SEL R9, R8, RZ, !P1 ;  /* 0x000000ff08097207 */ /* 0x000fe40004800000 */
[----:B---3--:R-:W-:Y:S02]  /*0200*/  SEL R5, R5, RZ, !P1 ;  /* 0x000000ff05057207 */ /* 0x008fe40004800000 */
[----:B------:R-:W-:Y:S02]  /*0210*/  SEL R4, R4, RZ, !P1 ;  /* 0x000000ff04047207 */ /* 0x000fe40004800000 */
[----:B------:R-:W-:Y:S01]  /*0220*/  SEL R25, R6, RZ, !P1 ;  /* 0x000000ff06197207 */ /* 0x000fe20004800000 */
[----:B------:R-:W-:Y:S01]  /*0230*/  FADD R27, R5, R24 ;  /* 0x00000018051b7221 */ /* 0x000fe20000000000 */
[----:B------:R-:W-:Y:S01]  /*0240*/  SEL R10, R10, RZ, !P1 ;  /* 0x000000ff0a0a7207 */ /* 0x000fe20004800000 */
[----:B------:R-:W-:Y:S01]  /*0250*/  FADD R4, R4, R9 ;  /* 0x0000000904047221 */ /* 0x000fe20000000000 */
[----:B----4-:R-:W-:-:S02]  /*0260*/  SEL R6, R17, RZ, !P1 ;  /* 0x000000ff11067207 */ /* 0x010fc40004800000 */
[----:B------:R-:W-:Y:S01]  /*0270*/  SEL R5, R16, RZ, !P1 ;  /* 0x000000ff10057207 */ /* 0x000fe20004800000 */
[----:B------:R-:W-:Y:S01]  /*0280*/  FADD R25, R25, R10 ;  /* 0x0000000a19197221 */ /* 0x000fe20000000000 */
[----:B------:R-:W-:Y:S01]  /*0290*/  SEL R7, R7, RZ, !P1 ;  /* 0x000000ff07077207 */ /* 0x000fe20004800000 */
[----:B------:R-:W-:Y:S01]  /*02a0*/  FADD R27, R6, R27 ;  /* 0x0000001b061b7221 */ /* 0x000fe20000000000 */
[----:B------:R-:W-:Y:S01]  /*02b0*/  SEL R20, R11, RZ, !P1 ;  /* 0x000000ff0b147207 */ /* 0x000fe20004800000 */
[----:B------:R-:W1:Y:S01]  /*02c0*/  LDC.64 R16, c[0x0][0x230] ;  /* 0x00008c00ff107b82 */ /* 0x000e620000000a00 */
[----:B------:R-:W-:Y:S01]  /*02d0*/  SEL R8, R18, RZ, !P1 ;  /* 0x000000ff12087207 */ /* 0x000fe20004800000 */
[----:B------:R-:W-:Y:S01]  /*02e0*/  FADD R18, R5, R4 ;  /* 0x0000000405127221 */ /* 0x000fe20000000000 */
[----:B------:R-:W-:Y:S01]  /*02f0*/  SEL R6, R19, RZ, !P1 ;  /* 0x000000ff13067207 */ /* 0x000fe20004800000 */
[----:B------:R-:W-:Y:S01]  /*0300*/  FADD R21, R7, R20 ;  /* 0x0000001407157221 */ /* 0x000fe20000000000 */
[----:B------:R-:W-:Y:S01]  /*0310*/  SHF.L.U32 R20, R0, 0x2, RZ ;  /* 0x0000000200147819 */ /* 0x000fe200000006ff */
[----:B------:R-:W-:Y:S01]  /*0320*/  FADD R25, R8, R25 ;  /* 0x0000001908197221 */ /* 0x000fe20000000000 */
[----:B------:R-:W-:Y:S01]  /*0330*/  FADD R4, R27, R18 ;  /* 0x000000121b047221 */ /* 0x000fe20000000000 */
[----:B------:R-:W-:-:S03]  /*0340*/  FADD R21, R6, R21 ;  /* 0x0000001506157221 */ /* 0x000fc60000000000 */
[----:B------:R-:W-:-:S04]  /*0350*/  FADD R4, R25, R4 ;  /* 0x0000000419047221 */ /* 0x000fc80000000000 */
[----:B------:R-:W-:-:S05]  /*0360*/  FADD R4, R21, R4 ;  /* 0x0000000415047221 */ /* 0x000fca0000000000 */
[----:B------:R-:W-:Y:S01]  /*0370*/  FSEL R4, R4, RZ, !P1 ;  /* 0x000000ff04047208 */ /* 0x000fe20004800000 */
[----:B-1----:R-:W-:-:S04]  /*0380*/  IMAD.WIDE.U32 R16, R14, 0x4, R16 ;  /* 0x000000040e107825 */ /* 0x002fc800078e0010 */
[----:B------:R-:W1:Y:S01]  /*0390*/  SHFL.BFLY PT, R5, R4, 0x10, 0x1f ;  /* 0x0e001f0004057f89 */ /* 0x000e6200000e0000 */
[----:B------:R-:W-:-:S04]  /*03a0*/  SHF.R.U32.HI R14, RZ, 0x3, R0 ;  /* 0x00000003ff0e7819 */ /* 0x000fc80000011600 */
[----:B------:R-:W-:Y:S01]  /*03b0*/  LOP3.LUT R14, R14, 0xc, RZ, 0xc0, !PT ;  /* 0x0000000c0e0e7812 */ /* 0x000fe200078ec0ff */
[----:B-1----:R-:W-:-:S05]  /*03c0*/  FADD R5, R4, R5 ;  /* 0x0000000504057221 */ /* 0x002fca0000000000 */
[----:B------:R-:W1:Y:S02]  /*03d0*/  SHFL.BFLY PT, R6, R5, 0x8, 0x1f ;  /* 0x0d001f0005067f89 */ /* 0x000e6400000e0000 */
[----:B-1----:R-:W-:Y:S01]  /*03e0*/  FADD R6, R5, R6 ;  /* 0x0000000605067221 */ /* 0x002fe20000000000 */
[----:B------:R-:W-:-:S04]  /*03f0*/  CS2R R4, SRZ ;  /* 0x0000000000047805 */ /* 0x000fc8000001ff00 */
[----:B------:R-:W1:Y:S02]  /*0400*/  SHFL.BFLY PT, R7, R6, 0x4, 0x1f ;  /* 0x0c801f0006077f89 */ /* 0x000e6400000e0000 */
[----:B-1----:R-:W-:-:S05]  /*0410*/  FADD R7, R6, R7 ;  /* 0x0000000706077221 */ /* 0x002fca0000000000 */
[----:B------:R-:W1:Y:S02]  /*0420*/  SHFL.BFLY PT, R8, R7, 0x2, 0x1f ;  /* 0x0c401f0007087f89 */ /* 0x000e6400000e0000 */
[----:B-1----:R-:W-:Y:S01]  /*0430*/  FADD R10, R7, R8 ;  /* 0x00000008070a7221 */ /* 0x002fe20000000000 */
[----:B------:R-:W-:-:S04]  /*0440*/  CS2R R6, SRZ ;  /* 0x0000000000067805 */ /* 0x000fc8000001ff00 */
[----:B------:R-:W1:Y:S04]  /*0450*/  SHFL.BFLY PT, R9, R10, 0x1, 0x1f ;  /* 0x0c201f000a097f89 */ /* 0x000e6800000e0000 */
[----:B------:R-:W2:Y:S01]  /*0460*/  @!P1 LDG.E.EL.128 R4, desc[UR6][R16.64] ;  /* 0x0000000610049981 */ /* 0x000ea2000c2e1d00 */
[----:B-1----:R-:W-:Y:S01]  /*0470*/  FADD R23, R10, R9 ;  /* 0x000000090a177221 */ /* 0x002fe20000000000 */
[----:B------:R-:W-:Y:S02]  /*0480*/  CS2R R8, SRZ ;  /* 0x0000000000087805 */ /* 0x000fe4000001ff00 */
[----:B------:R-:W-:Y:S02]  /*0490*/  CS2R R10, SRZ ;  /* 0x00000000000a7805 */ /* 0x000fe4000001ff00 */
[----:B------:R-:W-:Y:S04]  /*04a0*/  @!P2 STS [R14+UR4], R23 ;  /* 0x000000170e00a988 */ /* 0x000fe80008000804 */
[----:B------:R1:W3:Y:S01]  /*04b0*/  @!P1 LDG.E.EL.128 R8, desc[UR6][R12.64] ;  /* 0x000000060c089981 */ /* 0x0002e2000c2e1d00 */
[----:B------:R-:W-:Y:S06]  /*04c0*/  BAR.SYNC.DEFER_BLOCKING 0x0 ;  /* 0x0000000000007b1d */ /* 0x000fec0000010000 */
[----:B------:R-:W4:Y:S04]  /*04d0*/  @!P3 LDS R3, [R20+UR4] ;  /* 0x000000041403b984 */ /* 0x000f280008000800 */
[----:B----4-:R-:W4:Y:S01]  /*04e0*/  SHFL.BFLY PT, R22, R3, 0x2, 0x1f ;  /* 0x0c401f0003167f89 */ /* 0x010f2200000e0000 */
[----:B------:R-:W-:Y:S01]  /*04f0*/  LOP3.LUT P0, RZ, R0, 0x3, RZ, 0xc0, !PT ;  /* 0x0000000300ff7812 */ /* 0x000fe2000780c0ff */
[----:B----4-:R-:W-:-:S05]  /*0500*/  FADD R22, R3, R22 ;  /* 0x0000001603167221 */ /* 0x010fca0000000000 */
[----:B------:R-:W4:Y:S01]  /*0510*/  SHFL.BFLY PT, R19, R22, 0x1, 0x1f ;  /* 0x0c201f0016137f89 */ /* 0x000f2200000e0000 */
[----:B------:R-:W-:Y:S01]  /*0520*/  ISETP.LT.AND P0, PT, R0, 0x4, !P0 ;  /* 0x000000040000780c */ /* 0x000fe20004701270 */
[----:B----4-:R-:W-:-:S12]  /*0530*/  FADD R19, R22, R19 ;  /* 0x0000001316137221 */ /* 0x010fd80000000000 */
[----:B------:R-:W-:Y:S01]  /*0540*/  @P0 STS [R20+UR4], R19 ;  /* 0x0000001314000988 */ /* 0x000fe20008000804 */
[----:B------:R-:W-:Y:S06]  /*0550*/  BAR.SYNC.DEFER_BLOCKING 0x0 ;  /* 0x0000000000007b1d */ /* 0x000fec0000010000 */
[----:B-1----:R-:W1:Y:S02]  /*0560*/  LDS R12, [UR4] ;  /* 0x00000004ff0c7984 */ /* 0x002e640008000800 */
[----:B-1----:R-:W-:-:S04]  /*0570*/  FADD R12, RZ, R12 ;  /* 0x0000000cff0c7221 */ /* 0x002fc80000000000 */
[C---:B------:R-:W-:Y:S01]  /*0580*/  FFMA R27, R12.reuse, -0.002604166744276881218, R27 ;  /* 0xbb2aaaab0c1b7823 */ /* 0x040fe2000000001b */
[----:B------:R-:W-:-:S03]  /*0590*/  FFMA R29, R12, -0.002604166744276881218, R18 ;  /* 0xbb2aaaab0c1d7823 */ /* 0x000fc60000000012 */
[----:B------:R-:W-:Y:S01]  /*05a0*/  FMUL R16, R27, R27 ;  /* 0x0000001b1b107220 */ /* 0x000fe20000400000 */
[----:B------:R-:W-:-:S03]  /*05b0*/  FFMA R25, R12, -0.002604166744276881218, R25 ;  /* 0xbb2aaaab0c197823 */ /* 0x000fc60000000019 */
[----:B------:R-:W-:Y:S01]  /*05c0*/  FFMA R16, R29, R29, R16 ;  /* 0x0000001d1d107223 */ /* 0x000fe20000000010 */
[----:B------:R-:W-:-:S03]  /*05d0*/  FFMA R21, R12, -0.002604166744276881218, R21 ;  /* 0xbb2aaaab0c157823 */ /* 0x000fc60000000015 */
[----:B------:R-:W-:-:S04]  /*05e0*/  FFMA R16, R25, R25, R16 ;  /* 0x0000001919107223 */ /* 0x000fc80000000010 */
[----:B------:R-:W-:-:S05]  /*05f0*/  FFMA R16, R21, R21, R16 ;  /* 0x0000001515107223 */ /* 0x000fca0000000010 */
[----:B------:R-:W-:-:S05]  /*0600*/  FSEL R16, R16, RZ, !P1 ;  /* 0x000000ff10107208 */ /* 0x000fca0004800000 */
[----:B------:R-:W1:Y:S02]  /*0610*/  SHFL.BFLY PT, R3, R16, 0x10, 0x1f ;  /* 0x0e001f0010037f89 */ /* 0x000e6400000e0000 */
[----:B-1----:R-:W-:-:S05]  /*0620*/  FADD R3, R16, R3 ;  /* 0x0000000310037221 */ /* 0x002fca0000000000 */
[----:B------:R-:W1:Y:S02]  /*0630*/  SHFL.BFLY PT, R12, R3, 0x8, 0x1f ;  /* 0x0d001f00030c7f89 */ /* 0x000e6400000e0000 */
[----:B-1----:R-:W-:-:S05]  /*0640*/  FADD R12, R3, R12 ;  /* 0x0000000c030c7221 */ /* 0x002fca0000000000 */
[----:B------:R-:W1:Y:S02]  /*0650*/  SHFL.BFLY PT, R13, R12, 0x4, 0x1f ;  /* 0x0c801f000c0d7f89 */ /* 0x000e6400000e0000 */
[----:B-1----:R-:W-:-:S05]  /*0660*/  FADD R13, R12, R13 ;  /* 0x0000000d0c0d7221 */ /* 0x002fca0000000000 */
[----:B------:R-:W1:Y:S02]  /*0670*/  SHFL.BFLY PT, R18, R13, 0x2, 0x1f ;  /* 0x0c401f000d127f89 */ /* 0x000e6400000e0000 */
[----:B-1----:R-:W-:-:S05]  /*0680*/  FADD R18, R13, R18 ;  /* 0x000000120d127221 */ /* 0x002fca0000000000 */
[----:B------:R-:W1:Y:S02]  /*0690*/  SHFL.BFLY PT, R17, R18, 0x1, 0x1f ;  /* 0x0c201f0012117f89 */ /* 0x000e6400000e0000 */
[----:B-1----:R-:W-:Y:S01]  /*06a0*/  FADD R17, R18, R17 ;  /* 0x0000001112117221 */ /* 0x002fe20000000000 */
[----:B------:R-:W-:Y:S01]  /*06b0*/  BAR.SYNC.DEFER_BLOCKING 0x0 ;  /* 0x0000000000007b1d */ /* 0x000fe20000010000 */
[----:B------:R-:W-:-:S07]  /*06c0*/  HFMA2.MMA R13, -RZ, RZ, 0.8955078125, -0.052093505859375 ;  /* 0x3b2aaaabff0d7435 */ /* 0x000fce00000001ff */
[----:B------:R-:W1:Y:S01]  /*06d0*/  LDC.64 R18, c[0x0][0x238] ;  /* 0x00008e00ff127b82 */ /* 0x000e620000000a00 */
[----:B------:R4:W-:Y:S07]  /*06e0*/  @!P2 STS [R14+UR4], R17 ;  /* 0x000000110e00a988 */ /* 0x0009ee0008000804 */
[----:B------:R-:W-:Y:S08]  /*06f0*/  BAR.SYNC.DEFER_BLOCKING 0x0 ;  /* 0x0000000000007b1d */ /* 0x000ff00000010000 */
[----:B----4-:R-:W4:Y:S01]  /*0700*/  LDC.64 R16, c[0x0][0x240] ;  /* 0x00009000ff107b82 */ /* 0x010f220000000a00 */
[----:B------:R-:W5:Y:S04]  /*0710*/  @!P3 LDS R2, [R20+UR4] ;  /* 0x000000041402b984 */ /* 0x000f680008000800 */
[----:B-----5:R-:W5:Y:S02]  /*0720*/  SHFL.BFLY PT, R3, R2, 0x2, 0x1f ;  /* 0x0c401f0002037f89 */ /* 0x020f6400000e0000 */
[----:B-----5:R-:W-:-:S05]  /*0730*/  FADD R3, R2, R3 ;  /* 0x0000000302037221 */ /* 0x020fca0000000000 */
[----:B------:R-:W5:Y:S02]  /*0740*/  SHFL.BFLY PT, R12, R3, 0x1, 0x1f ;  /* 0x0c201f00030c7f89 */ /* 0x000f6400000e0000 */
[----:B-----5:R-:W-:-:S05]  /*0750*/  FADD R23, R3, R12 ;  /* 0x0000000c03177221 */ /* 0x020fca0000000000 */
[----:B------:R5:W-:Y:S01]  /*0760*/  @P0 STS [R20+UR4], R23 ;  /* 0x0000001714000988 */ /* 0x000be20008000804 */
[----:B------:R-:W-:Y:S06]  /*0770*/  BAR.SYNC.DEFER_BLOCKING 0x0 ;  /* 0x0000000000007b1d */ /* 0x000fec0000010000 */
[----:B------:R-:W1:Y:S01]  /*0780*/  LDS R12, [UR4] ;  /* 0x00000004ff0c7984 */ /* 0x000e620008000800 */
[----:B-----5:R-:W-:Y:S02]  /*0790*/  LOP3.LUT R20, R20, 0x1fc, RZ, 0xc0, !PT ;  /* 0x000001fc14147812 */ /* 0x020fe400078ec0ff */
[----:B------:R-:W-:-:S02]  /*07a0*/  LOP3.LUT P0, RZ, R0, 0x7f, RZ, 0xc0, !PT ;  /* 0x0000007f00ff7812 */ /* 0x000fc4000780c0ff */
[----:B---3--:R-:W-:Y:S01]  /*07b0*/  SEL R23, R8, RZ, !P1 ;  /* 0x000000ff08177207 */ /* 0x008fe20004800000 */
[----:B------:R-:W-:Y:S01]  /*07c0*/  IMAD R20, R15, 0x180, R20 ;  /* 0x000001800f147824 */ /* 0x000fe200078e0214 */
[----:B------:R-:W-:Y:S02]  /*07d0*/  SEL R9, R9, RZ, !P1 ;  /* 0x000000ff09097207 */ /* 0x000fe40004800000 */
[----:B------:R-:W-:Y:S02]  /*07e0*/  SEL R10, R10, RZ, !P1 ;  /* 0x000000ff0a0a7207 */ /* 0x000fe40004800000 */
[----:B------:R-:W-:Y:S02]  /*07f0*/  SEL R11, R11, RZ, !P1 ;  /* 0x000000ff0b0b7207 */ /* 0x000fe40004800000 */
[----:B--2---:R-:W-:Y:S02]  /*0800*/  SEL R8, R4, RZ, !P1 ;  /* 0x000000ff04087207 */ /* 0x004fe40004800000 */
[----:B------:R-:W-:Y:S01]  /*0810*/  SEL R0, R5, RZ, !P1 ;  /* 0x000000ff05007207 */ /* 0x000fe20004800000 */
[----:B01----:R-:W-:-:S04]  /*0820*/  FADD R12, RZ, R12 ;  /* 0x0000000cff0c7221 */ /* 0x003fc80000000000 */
[----:B------:R-:W-:Y:S02]  /*0830*/  FFMA R14, R12, R13, 9.9999997473787516356e-06 ;  /* 0x3727c5ac0c0e7423 */ /* 0x000fe4000000000d */
[----:B------:R-:W0:Y:S04]  /*0840*/  LDC.64 R12, c[0x0][0x248] ;  /* 0x00009200ff0c7b82 */ /* 0x000e280000000a00 */
[----:B------:R-:W1:Y:S01]  /*0850*/  MUFU.RSQ R14, R14 ;  /* 0x0000000e000e7308 */ /* 0x000e620000001400 */
[----:B------:R-:W-:Y:S02]  /*0860*/  SEL R3, R6, RZ, !P1 ;  /* 0x000000ff06037207 */ /* 0x000fe40004800000 */
[----:B------:R-:W-:Y:S01]  /*0870*/  SEL R2, R7, RZ, !P1 ;  /* 0x000000ff07027207 */ /* 0x000fe20004800000 */
[----:B------:R-:W-:-:S04]  /*0880*/  IMAD.WIDE R18, R20, 0x4, R18 ;  /* 0x0000000414127825 */ /* 0x000fc800078e0212 */
[----:B----4-:R-:W-:-:S04]  /*0890*/  IMAD.WIDE R16, R20, 0x4, R16 ;  /* 0x0000000414107825 */ /* 0x010fc800078e0210 */
[-C--:B-1----:R-:W-:Y:S01]  /*08a0*/  FMUL R4, R29, R14.reuse ;  /* 0x0000000e1d047220 */ /* 0x082fe20000400000 */
[-C--:B------:R-:W-:Y:S01]  /*08b0*/  FMUL R5, R27, R14.reuse ;  /* 0x0000000e1b057220 */ /* 0x080fe20000400000 */
[-C--:B------:R-:W-:Y:S01]  /*08c0*/  FMUL R6, R25, R14.reuse ;  /* 0x0000000e19067220 */ /* 0x080fe20000400000 */
[----:B------:R-:W-:Y:S01]  /*08d0*/  FMUL R7, R21, R14 ;  /* 0x0000000e15077220 */ /* 0x000fe20000400000 */
[----:B------:R-:W-:Y:S01]  /*08e0*/  FFMA R8, R23, R4, R8 ;  /* 0x0000000417087223 */ /* 0x000fe20000000008 */
[----:B------:R-:W-:Y:S01]  /*08f0*/  FFMA R9, R9, R5, R0 ;  /* 0x0000000509097223 */ /* 0x000fe20000000000 */
[----:B------:R-:W-:Y:S01]  /*0900*/  FFMA R10, R10, R6, R3 ;  /* 0x000000060a0a7223 */ /* 0x000fe20000000003 */
[----:B------:R-:W-:Y:S01]  /*0910*/  FFMA R11, R11, R7, R2 ;  /* 0x000000070b0b7223 */ /* 0x000fe20000000002 */
[----:B------:R1:W-:Y:S01]  /*0920*/  @!P1 STG.E.128 desc[UR6][R18.64], R4 ;  /* 0x0000000412009986 */ /* 0x0003e2000c101d06 */
[----:B0-----:R-:W-:-:S03]  /*0930*/  IMAD.WIDE R12, R15, 0x4, R12 ;  /* 0x000000040f0c7825 */ /* 0x001fc600078e020c */
[----:B------:R1:W-:Y:S01]  /*0940*/  @!P1 STG.E.128 desc[UR6][R16.64], R8 ;  /* 0x0000000810009986 */ /* 0x0003e2000c101d06 */
[----:B------:R-:W-:Y:S05]  /*0950*/  @P0 EXIT ;  /* 0x000000000000094d */ /* 0x000fea0003800000 */
[----:B------:R-:W-:-:S05]  /*0960*/  FMUL R3, R14, 0.002604166744276881218 ;  /* 0x3b2aaaab0e037820 */ /* 0x000fca0000400000 */
[----:B------:R-:W-:Y:S01]  /*0970*/  STG.E desc[UR6][R12.64], R3 ;  /* 0x000000030c007986 */ /* 0x000fe2000c101906 */
[----:B------:R-:W-:Y:S05]  /*0980*/  EXIT ;  /* 0x000000000000794d */ /* 0x000fea0003800000 */
.L_x_0:
[----:B------:R-:W-:-:S00]  /*0990*/  BRA `(.L_x_0) ;  /* 0xfffffffc00fc7947 */ /* 0x000fc0000383ffff */
[----:B------:R-:W-:-:S00]  /*09a0*/  NOP ;  /* 0x0000000000007918 */ /* 0x000fc00000000000 */
        /* <DEDUP_REMOVED lines=13> */
.L_x_1:


//--------------------- .nv.global.init           --------------------------
	.section	.nv.global.init,"aw",@progbits
.nv.global.init:
	.type		_$_str,@object
	.size		_$_str,(.L_0 - _$_str)
_$_str:
        /*0000*/ 	.byte	0x5f, 0x5f, 0x43, 0x55, 0x44, 0x41, 0x5f, 0x46, 0x54, 0x5a, 0x00
.L_0:


//--------------------- .nv.shared.triton_per_fused_add_native_layer_norm_native_layer_norm_backward_11 --------------------------
	.section	.nv.shared.triton_per_fused_add_native_layer_norm_native_layer_norm_backward_11,"aw",@nobits
	.sectionflags	@""
	.align	16
	.zero		1024


//--------------------- .nv.constant0.triton_per_fused_add_native_layer_norm_native_layer_norm_backward_11 --------------------------
	.section	.nv.constant0.triton_per_fused_add_native_layer_norm_native_layer_norm_backward_11,"a",@progbits
	.sectionflags	@""
	.align	4
.nv.constant0.triton_per_fused_add_native_layer_norm_native_layer_norm_backward_11:
	.zero		600
